//
// Generated by NVIDIA NVVM Compiler
//
// Compiler Build ID: CL-36424714
// Cuda compilation tools, release 13.0, V13.0.88
// Based on NVVM 20.0.0
//

.version 9.0
.target sm_100
.address_size 64

	// .globl	_Z23process_block_each_fullPiiiii
// _ZZ30process_block_each_full_sharedPiiiiiE13sharedDist_ik has been demoted
// _ZZ30process_block_each_full_sharedPiiiiiE13sharedDist_kj has been demoted
// _ZZ33process_block_each_partial_sharedPiiiiiE13sharedDist_ik has been demoted
// _ZZ33process_block_each_partial_sharedPiiiiiE13sharedDist_kj has been demoted

.visible .entry _Z23process_block_each_fullPiiiii(
	.param .u64 .ptr .align 1 _Z23process_block_each_fullPiiiii_param_0,
	.param .u32 _Z23process_block_each_fullPiiiii_param_1,
	.param .u32 _Z23process_block_each_fullPiiiii_param_2,
	.param .u32 _Z23process_block_each_fullPiiiii_param_3,
	.param .u32 _Z23process_block_each_fullPiiiii_param_4
)
{
	.reg .b32 	%r<24>;
	.reg .b64 	%rd<9>;

	ld.param.u64 	%rd1, [_Z23process_block_each_fullPiiiii_param_0];
	ld.param.u32 	%r1, [_Z23process_block_each_fullPiiiii_param_1];
	ld.param.u32 	%r2, [_Z23process_block_each_fullPiiiii_param_2];
	ld.param.u32 	%r3, [_Z23process_block_each_fullPiiiii_param_3];
	ld.param.u32 	%r4, [_Z23process_block_each_fullPiiiii_param_4];
	cvta.to.global.u64 	%rd2, %rd1;
	mov.u32 	%r5, %ctaid.y;
	mov.u32 	%r6, %ntid.y;
	mov.u32 	%r7, %tid.y;
	mad.lo.s32 	%r8, %r5, %r6, %r7;
	add.s32 	%r9, %r8, %r3;
	mov.u32 	%r10, %ctaid.x;
	mov.u32 	%r11, %ntid.x;
	mov.u32 	%r12, %tid.x;
	mad.lo.s32 	%r13, %r10, %r11, %r12;
	add.s32 	%r14, %r13, %r4;
	mul.lo.s32 	%r15, %r9, %r1;
	add.s32 	%r16, %r15, %r14;
	add.s32 	%r17, %r15, %r2;
	mad.lo.s32 	%r18, %r2, %r1, %r14;
	mul.wide.s32 	%rd3, %r17, 4;
	add.s64 	%rd4, %rd2, %rd3;
	ld.global.u32 	%r19, [%rd4];
	mul.wide.s32 	%rd5, %r18, 4;
	add.s64 	%rd6, %rd2, %rd5;
	ld.global.u32 	%r20, [%rd6];
	add.s32 	%r21, %r20, %r19;
	mul.wide.s32 	%rd7, %r16, 4;
	add.s64 	%rd8, %rd2, %rd7;
	ld.global.u32 	%r22, [%rd8];
	min.s32 	%r23, %r22, %r21;
	st.global.u32 	[%rd8], %r23;
	ret;

}
	// .globl	_Z26process_block_each_partialPiiiii
.visible .entry _Z26process_block_each_partialPiiiii(
	.param .u64 .ptr .align 1 _Z26process_block_each_partialPiiiii_param_0,
	.param .u32 _Z26process_block_each_partialPiiiii_param_1,
	.param .u32 _Z26process_block_each_partialPiiiii_param_2,
	.param .u32 _Z26process_block_each_partialPiiiii_param_3,
	.param .u32 _Z26process_block_each_partialPiiiii_param_4
)
{
	.reg .pred 	%p<2>;
	.reg .b32 	%r<25>;
	.reg .b64 	%rd<9>;

	ld.param.u64 	%rd1, [_Z26process_block_each_partialPiiiii_param_0];
	ld.param.u32 	%r3, [_Z26process_block_each_partialPiiiii_param_1];
	ld.param.u32 	%r4, [_Z26process_block_each_partialPiiiii_param_2];
	ld.param.u32 	%r5, [_Z26process_block_each_partialPiiiii_param_3];
	ld.param.u32 	%r6, [_Z26process_block_each_partialPiiiii_param_4];
	mov.u32 	%r7, %ctaid.y;
	mov.u32 	%r8, %ntid.y;
	mov.u32 	%r9, %tid.y;
	mad.lo.s32 	%r10, %r7, %r8, %r9;
	add.s32 	%r1, %r10, %r5;
	mov.u32 	%r11, %ctaid.x;
	mov.u32 	%r12, %ntid.x;
	mov.u32 	%r13, %tid.x;
	mad.lo.s32 	%r14, %r11, %r12, %r13;
	add.s32 	%r2, %r14, %r6;
	max.s32 	%r15, %r1, %r2;
	setp.ge.s32 	%p1, %r15, %r3;
	@%p1 bra 	$L__BB1_2;
	cvta.to.global.u64 	%rd2, %rd1;
	mul.lo.s32 	%r16, %r1, %r3;
	add.s32 	%r17, %r16, %r2;
	add.s32 	%r18, %r16, %r4;
	mad.lo.s32 	%r19, %r4, %r3, %r2;
	mul.wide.s32 	%rd3, %r18, 4;
	add.s64 	%rd4, %rd2, %rd3;
	ld.global.u32 	%r20, [%rd4];
	mul.wide.s32 	%rd5, %r19, 4;
	add.s64 	%rd6, %rd2, %rd5;
	ld.global.u32 	%r21, [%rd6];
	add.s32 	%r22, %r21, %r20;
	mul.wide.s32 	%rd7, %r17, 4;
	add.s64 	%rd8, %rd2, %rd7;
	ld.global.u32 	%r23, [%rd8];
	min.s32 	%r24, %r23, %r22;
	st.global.u32 	[%rd8], %r24;
$L__BB1_2:
	ret;

}
	// .globl	_Z30process_block_each_full_sharedPiiiii
.visible .entry _Z30process_block_each_full_sharedPiiiii(
	.param .u64 .ptr .align 1 _Z30process_block_each_full_sharedPiiiii_param_0,
	.param .u32 _Z30process_block_each_full_sharedPiiiii_param_1,
	.param .u32 _Z30process_block_each_full_sharedPiiiii_param_2,
	.param .u32 _Z30process_block_each_full_sharedPiiiii_param_3,
	.param .u32 _Z30process_block_each_full_sharedPiiiii_param_4
)
{
	.reg .b32 	%r<34>;
	.reg .b64 	%rd<9>;
	// demoted variable
	.shared .align 4 .b8 _ZZ30process_block_each_full_sharedPiiiiiE13sharedDist_ik[4096];
	// demoted variable
	.shared .align 4 .b8 _ZZ30process_block_each_full_sharedPiiiiiE13sharedDist_kj[4096];
	ld.param.u64 	%rd1, [_Z30process_block_each_full_sharedPiiiii_param_0];
	ld.param.u32 	%r1, [_Z30process_block_each_full_sharedPiiiii_param_1];
	ld.param.u32 	%r2, [_Z30process_block_each_full_sharedPiiiii_param_2];
	ld.param.u32 	%r3, [_Z30process_block_each_full_sharedPiiiii_param_3];
	ld.param.u32 	%r4, [_Z30process_block_each_full_sharedPiiiii_param_4];
	cvta.to.global.u64 	%rd2, %rd1;
	mov.u32 	%r5, %tid.y;
	mov.u32 	%r6, %tid.x;
	mov.u32 	%r7, %ctaid.y;
	mov.u32 	%r8, %ntid.y;
	mad.lo.s32 	%r9, %r7, %r8, %r5;
	add.s32 	%r10, %r9, %r3;
	mov.u32 	%r11, %ctaid.x;
	mov.u32 	%r12, %ntid.x;
	mad.lo.s32 	%r13, %r11, %r12, %r6;
	add.s32 	%r14, %r13, %r4;
	mul.lo.s32 	%r15, %r10, %r1;
	add.s32 	%r16, %r15, %r2;
	mul.wide.s32 	%rd3, %r16, 4;
	add.s64 	%rd4, %rd2, %rd3;
	ld.global.u32 	%r17, [%rd4];
	shl.b32 	%r18, %r5, 7;
	mov.u32 	%r19, _ZZ30process_block_each_full_sharedPiiiiiE13sharedDist_ik;
	add.s32 	%r20, %r19, %r18;
	shl.b32 	%r21, %r6, 2;
	add.s32 	%r22, %r20, %r21;
	st.shared.u32 	[%r22], %r17;
	mad.lo.s32 	%r23, %r2, %r1, %r14;
	mul.wide.s32 	%rd5, %r23, 4;
	add.s64 	%rd6, %rd2, %rd5;
	ld.global.u32 	%r24, [%rd6];
	mov.u32 	%r25, _ZZ30process_block_each_full_sharedPiiiiiE13sharedDist_kj;
	add.s32 	%r26, %r25, %r18;
	add.s32 	%r27, %r26, %r21;
	st.shared.u32 	[%r27], %r24;
	bar.sync 	0;
	add.s32 	%r28, %r15, %r14;
	mul.wide.s32 	%rd7, %r28, 4;
	add.s64 	%rd8, %rd2, %rd7;
	ld.global.u32 	%r29, [%rd8];
	ld.shared.u32 	%r30, [%r22];
	ld.shared.u32 	%r31, [%r27];
	add.s32 	%r32, %r31, %r30;
	min.s32 	%r33, %r29, %r32;
	st.global.u32 	[%rd8], %r33;
	ret;

}
	// .globl	_Z33process_block_each_partial_sharedPiiiii
.visible .entry _Z33process_block_each_partial_sharedPiiiii(
	.param .u64 .ptr .align 1 _Z33process_block_each_partial_sharedPiiiii_param_0,
	.param .u32 _Z33process_block_each_partial_sharedPiiiii_param_1,
	.param .u32 _Z33process_block_each_partial_sharedPiiiii_param_2,
	.param .u32 _Z33process_block_each_partial_sharedPiiiii_param_3,
	.param .u32 _Z33process_block_each_partial_sharedPiiiii_param_4
)
{
	.reg .pred 	%p<4>;
	.reg .b32 	%r<38>;
	.reg .b64 	%rd<9>;
	// demoted variable
	.shared .align 4 .b8 _ZZ33process_block_each_partial_sharedPiiiiiE13sharedDist_ik[4096];
	// demoted variable
	.shared .align 4 .b8 _ZZ33process_block_each_partial_sharedPiiiiiE13sharedDist_kj[4096];
	ld.param.u64 	%rd2, [_Z33process_block_each_partial_sharedPiiiii_param_0];
	ld.param.u32 	%r7, [_Z33process_block_each_partial_sharedPiiiii_param_1];
	ld.param.u32 	%r8, [_Z33process_block_each_partial_sharedPiiiii_param_2];
	ld.param.u32 	%r9, [_Z33process_block_each_partial_sharedPiiiii_param_3];
	ld.param.u32 	%r10, [_Z33process_block_each_partial_sharedPiiiii_param_4];
	cvta.to.global.u64 	%rd1, %rd2;
	mov.u32 	%r1, %tid.y;
	mov.u32 	%r2, %tid.x;
	mov.u32 	%r11, %ctaid.y;
	mov.u32 	%r12, %ntid.y;
	mad.lo.s32 	%r13, %r11, %r12, %r1;
	add.s32 	%r3, %r13, %r9;
	mov.u32 	%r14, %ctaid.x;
	mov.u32 	%r15, %ntid.x;
	mad.lo.s32 	%r16, %r14, %r15, %r2;
	add.s32 	%r4, %r16, %r10;
	shl.b32 	%r17, %r1, 7;
	mov.u32 	%r18, _ZZ33process_block_each_partial_sharedPiiiiiE13sharedDist_ik;
	add.s32 	%r19, %r18, %r17;
	shl.b32 	%r20, %r2, 2;
	add.s32 	%r5, %r19, %r20;
	max.s32 	%r21, %r8, %r3;
	setp.ge.s32 	%p1, %r21, %r7;
	@%p1 bra 	$L__BB3_2;
	mad.lo.s32 	%r22, %r3, %r7, %r8;
	mul.wide.s32 	%rd3, %r22, 4;
	add.s64 	%rd4, %rd1, %rd3;
	ld.global.u32 	%r23, [%rd4];
	st.shared.u32 	[%r5], %r23;
$L__BB3_2:
	mov.u32 	%r25, _ZZ33process_block_each_partial_sharedPiiiiiE13sharedDist_kj;
	add.s32 	%r26, %r25, %r17;
	add.s32 	%r6, %r26, %r20;
	max.s32 	%r28, %r8, %r4;
	setp.ge.s32 	%p2, %r28, %r7;
	@%p2 bra 	$L__BB3_4;
	mad.lo.s32 	%r29, %r8, %r7, %r4;
	mul.wide.s32 	%rd5, %r29, 4;
	add.s64 	%rd6, %rd1, %rd5;
	ld.global.u32 	%r30, [%rd6];
	st.shared.u32 	[%r6], %r30;
$L__BB3_4:
	bar.sync 	0;
	max.s32 	%r31, %r3, %r4;
	setp.ge.s32 	%p3, %r31, %r7;
	@%p3 bra 	$L__BB3_6;
	mad.lo.s32 	%r32, %r3, %r7, %r4;
	mul.wide.s32 	%rd7, %r32, 4;
	add.s64 	%rd8, %rd1, %rd7;
	ld.global.u32 	%r33, [%rd8];
	ld.shared.u32 	%r34, [%r5];
	ld.shared.u32 	%r35, [%r6];
	add.s32 	%r36, %r35, %r34;
	min.s32 	%r37, %r33, %r36;
	st.global.u32 	[%rd8], %r37;
$L__BB3_6:
	ret;

}


// ===== COMPILED SASS (sm_100) =====

	.target	sm_100

	.elftype	@"ET_EXEC"


//--------------------- .note.nv.tkinfo           --------------------------
	.section	.note.nv.tkinfo,"",@"SHT_NOTE"
	.sectionflags	@"SHF_NOTE_NV_TKINFO"
	.tkinfo
        /*0018*/ 	.word	0x00000002
        /*0030*/ 	.string	""
        /*0030*/ 	.string	"ptxas"
        /*0030*/ 	.string	"Cuda compilation tools, release 13.0, V13.0.88"
        /*0030*/ 	.string	"Build cuda_13.0.r13.0/compiler.36424714_0"
        /*0030*/ 	.string	"-arch sm_100 -m 64 "



//--------------------- .note.nv.cuinfo           --------------------------
	.section	.note.nv.cuinfo,"",@"SHT_NOTE"
	.sectionflags	@"SHF_NOTE_NV_CUINFO"
        /*0018*/ 	.short	0x0002
        /*001a*/ 	.short	0x0064
        /*001c*/ 	.short	0x0082
	.zero		2


//--------------------- .nv.info                  --------------------------
	.section	.nv.info,"",@"SHT_CUDA_INFO"
	.align	4


	//----- nvinfo : EIATTR_REGCOUNT
	.align		4
        /*0000*/ 	.byte	0x04, 0x2f
        /*0002*/ 	.short	(.L_1 - .L_0)
	.align		4
.L_0:
        /*0004*/ 	.word	index@(_Z23process_block_each_fullPiiiii)
        /*0008*/ 	.word	0x0000000e


	//----- nvinfo : EIATTR_FRAME_SIZE
	.align		4
.L_1:
        /*000c*/ 	.byte	0x04, 0x11
        /*000e*/ 	.short	(.L_3 - .L_2)
	.align		4
.L_2:
        /*0010*/ 	.word	index@(_Z23process_block_each_fullPiiiii)
        /*0014*/ 	.word	0x00000000


	//----- nvinfo : EIATTR_REGCOUNT
	.align		4
.L_3:
        /*0018*/ 	.byte	0x04, 0x2f
        /*001a*/ 	.short	(.L_5 - .L_4)
	.align		4
.L_4:
        /*001c*/ 	.word	index@(_Z26process_block_each_partialPiiiii)
        /*0020*/ 	.word	0x0000000e


	//----- nvinfo : EIATTR_FRAME_SIZE
	.align		4
.L_5:
        /*0024*/ 	.byte	0x04, 0x11
        /*0026*/ 	.short	(.L_7 - .L_6)
	.align		4
.L_6:
        /*0028*/ 	.word	index@(_Z26process_block_each_partialPiiiii)
        /*002c*/ 	.word	0x00000000


	//----- nvinfo : EIATTR_REGCOUNT
	.align		4
.L_7:
        /*0030*/ 	.byte	0x04, 0x2f
        /*0032*/ 	.short	(.L_9 - .L_8)
	.align		4
.L_8:
        /*0034*/ 	.word	index@(_Z30process_block_each_full_sharedPiiiii)
        /*0038*/ 	.word	0x0000000f


	//----- nvinfo : EIATTR_FRAME_SIZE
	.align		4
.L_9:
        /*003c*/ 	.byte	0x04, 0x11
        /*003e*/ 	.short	(.L_11 - .L_10)
	.align		4
.L_10:
        /*0040*/ 	.word	index@(_Z30process_block_each_full_sharedPiiiii)
        /*0044*/ 	.word	0x00000000


	//----- nvinfo : EIATTR_REGCOUNT
	.align		4
.L_11:
        /*0048*/ 	.byte	0x04, 0x2f
        /*004a*/ 	.short	(.L_13 - .L_12)
	.align		4
.L_12:
        /*004c*/ 	.word	index@(_Z33process_block_each_partial_sharedPiiiii)
        /*0050*/ 	.word	0x0000000f


	//----- nvinfo : EIATTR_FRAME_SIZE
	.align		4
.L_13:
        /*0054*/ 	.byte	0x04, 0x11
        /*0056*/ 	.short	(.L_15 - .L_14)
	.align		4
.L_14:
        /*0058*/ 	.word	index@(_Z33process_block_each_partial_sharedPiiiii)
        /*005c*/ 	.word	0x00000000


	//----- nvinfo : EIATTR_MIN_STACK_SIZE
	.align		4
.L_15:
        /*0060*/ 	.byte	0x04, 0x12
        /*0062*/ 	.short	(.L_17 - .L_16)
	.align		4
.L_16:
        /*0064*/ 	.word	index@(_Z33process_block_each_partial_sharedPiiiii)
        /*0068*/ 	.word	0x00000000


	//----- nvinfo : EIATTR_MIN_STACK_SIZE
	.align		4
.L_17:
        /*006c*/ 	.byte	0x04, 0x12
        /*006e*/ 	.short	(.L_19 - .L_18)
	.align		4
.L_18:
        /*0070*/ 	.word	index@(_Z30process_block_each_full_sharedPiiiii)
        /*0074*/ 	.word	0x00000000


	//----- nvinfo : EIATTR_MIN_STACK_SIZE
	.align		4
.L_19:
        /*0078*/ 	.byte	0x04, 0x12
        /*007a*/ 	.short	(.L_21 - .L_20)
	.align		4
.L_20:
        /*007c*/ 	.word	index@(_Z26process_block_each_partialPiiiii)
        /*0080*/ 	.word	0x00000000


	//----- nvinfo : EIATTR_MIN_STACK_SIZE
	.align		4
.L_21:
        /*0084*/ 	.byte	0x04, 0x12
        /*0086*/ 	.short	(.L_23 - .L_22)
	.align		4
.L_22:
        /*0088*/ 	.word	index@(_Z23process_block_each_fullPiiiii)
        /*008c*/ 	.word	0x00000000
.L_23:


//--------------------- .nv.compat                --------------------------
	.section	.nv.compat,"",@"SHT_CUDA_COMPAT_INFO"
	.align	4
        /*0000*/ 	.byte	0x02, 0x09, 0x00, 0x00, 0x02, 0x02, 0x01, 0x00, 0x02, 0x05, 0x05, 0x00, 0x03, 0x07, 0x01, 0x01
        /*0010*/ 	.byte	0x02, 0x03, 0x00, 0x00, 0x02, 0x06, 0x01, 0x00, 0x04, 0x0b, 0x08, 0x00, 0x09, 0x00, 0x00, 0x00
        /*0020*/ 	.byte	0x00, 0x00, 0x00, 0x00


//--------------------- .nv.info._Z33process_block_each_partial_sharedPiiiii --------------------------
	.section	.nv.info._Z33process_block_each_partial_sharedPiiiii,"",@"SHT_CUDA_INFO"
	.sectionflags	@""
	.align	4


	//----- nvinfo : EIATTR_CUDA_API_VERSION
	.align		4
        /*0000*/ 	.byte	0x04, 0x37
        /*0002*/ 	.short	(.L_25 - .L_24)
.L_24:
        /*0004*/ 	.word	0x00000082


	//----- nvinfo : EIATTR_KPARAM_INFO
	.align		4
.L_25:
        /*0008*/ 	.byte	0x04, 0x17
        /*000a*/ 	.short	(.L_27 - .L_26)
.L_26:
        /*000c*/ 	.word	0x00000000
        /*0010*/ 	.short	0x0004
        /*0012*/ 	.short	0x0014
        /*0014*/ 	.byte	0x00, 0xf0, 0x11, 0x00


	//----- nvinfo : EIATTR_KPARAM_INFO
	.align		4
.L_27:
        /*0018*/ 	.byte	0x04, 0x17
        /*001a*/ 	.short	(.L_29 - .L_28)
.L_28:
        /*001c*/ 	.word	0x00000000
        /*0020*/ 	.short	0x0003
        /*0022*/ 	.short	0x0010
        /*0024*/ 	.byte	0x00, 0xf0, 0x11, 0x00


	//----- nvinfo : EIATTR_KPARAM_INFO
	.align		4
.L_29:
        /*0028*/ 	.byte	0x04, 0x17
        /*002a*/ 	.short	(.L_31 - .L_30)
.L_30:
        /*002c*/ 	.word	0x00000000
        /*0030*/ 	.short	0x0002
        /*0032*/ 	.short	0x000c
        /*0034*/ 	.byte	0x00, 0xf0, 0x11, 0x00


	//----- nvinfo : EIATTR_KPARAM_INFO
	.align		4
.L_31:
        /*0038*/ 	.byte	0x04, 0x17
        /*003a*/ 	.short	(.L_33 - .L_32)
.L_32:
        /*003c*/ 	.word	0x00000000
        /*0040*/ 	.short	0x0001
        /*0042*/ 	.short	0x0008
        /*0044*/ 	.byte	0x00, 0xf0, 0x11, 0x00


	//----- nvinfo : EIATTR_KPARAM_INFO
	.align		4
.L_33:
        /*0048*/ 	.byte	0x04, 0x17
        /*004a*/ 	.short	(.L_35 - .L_34)
.L_34:
        /*004c*/ 	.word	0x00000000
        /*0050*/ 	.short	0x0000
        /*0052*/ 	.short	0x0000
        /*0054*/ 	.byte	0x00, 0xf5, 0x21, 0x00


	//----- nvinfo : EIATTR_SPARSE_MMA_MASK
	.align		4
.L_35:
        /*0058*/ 	.byte	0x03, 0x50
        /*005a*/ 	.short	0x0000


	//----- nvinfo : EIATTR_MAXREG_COUNT
	.align		4
        /*005c*/ 	.byte	0x03, 0x1b
        /*005e*/ 	.short	0x00ff


	//----- nvinfo : EIATTR_NUM_BARRIERS
	.align		4
        /*0060*/ 	.byte	0x02, 0x4c
        /*0062*/ 	.byte	0x01
	.zero		1


	//----- nvinfo : EIATTR_MERCURY_ISA_VERSION
	.align		4
        /*0064*/ 	.byte	0x03, 0x5f
        /*0066*/ 	.short	0x0101


	//----- nvinfo : EIATTR_VRC_CTA_INIT_COUNT
	.align		4
        /*0068*/ 	.byte	0x02, 0x4a
	.zero		1
	.zero		1


	//----- nvinfo : EIATTR_EXIT_INSTR_OFFSETS
	.align		4
        /*006c*/ 	.byte	0x04, 0x1c
        /*006e*/ 	.short	(.L_37 - .L_36)


	//   ....[0]....
.L_36:
        /*0070*/ 	.word	0x00000280


	//   ....[1]....
        /*0074*/ 	.word	0x00000310


	//----- nvinfo : EIATTR_CBANK_PARAM_SIZE
	.align		4
.L_37:
        /*0078*/ 	.byte	0x03, 0x19
        /*007a*/ 	.short	0x0018


	//----- nvinfo : EIATTR_PARAM_CBANK
	.align		4
        /*007c*/ 	.byte	0x04, 0x0a
        /*007e*/ 	.short	(.L_39 - .L_38)
	.align		4
.L_38:
        /*0080*/ 	.word	index@(.nv.constant0._Z33process_block_each_partial_sharedPiiiii)
        /*0084*/ 	.short	0x0380
        /*0086*/ 	.short	0x0018


	//----- nvinfo : EIATTR_SW_WAR
	.align		4
.L_39:
        /*0088*/ 	.byte	0x04, 0x36
        /*008a*/ 	.short	(.L_41 - .L_40)
.L_40:
        /*008c*/ 	.word	0x00000008
.L_41:


//--------------------- .nv.info._Z30process_block_each_full_sharedPiiiii --------------------------
	.section	.nv.info._Z30process_block_each_full_sharedPiiiii,"",@"SHT_CUDA_INFO"
	.sectionflags	@""
	.align	4


	//----- nvinfo : EIATTR_CUDA_API_VERSION
	.align		4
        /*0000*/ 	.byte	0x04, 0x37
        /*0002*/ 	.short	(.L_43 - .L_42)
.L_42:
        /*0004*/ 	.word	0x00000082


	//----- nvinfo : EIATTR_KPARAM_INFO
	.align		4
.L_43:
        /*0008*/ 	.byte	0x04, 0x17
        /*000a*/ 	.short	(.L_45 - .L_44)
.L_44:
        /*000c*/ 	.word	0x00000000
        /*0010*/ 	.short	0x0004
        /*0012*/ 	.short	0x0014
        /*0014*/ 	.byte	0x00, 0xf0, 0x11, 0x00


	//----- nvinfo : EIATTR_KPARAM_INFO
	.align		4
.L_45:
        /*0018*/ 	.byte	0x04, 0x17
        /*001a*/ 	.short	(.L_47 - .L_46)
.L_46:
        /*001c*/ 	.word	0x00000000
        /*0020*/ 	.short	0x0003
        /*0022*/ 	.short	0x0010
        /*0024*/ 	.byte	0x00, 0xf0, 0x11, 0x00


	//----- nvinfo : EIATTR_KPARAM_INFO
	.align		4
.L_47:
        /*0028*/ 	.byte	0x04, 0x17
        /*002a*/ 	.short	(.L_49 - .L_48)
.L_48:
        /*002c*/ 	.word	0x00000000
        /*0030*/ 	.short	0x0002
        /*0032*/ 	.short	0x000c
        /*0034*/ 	.byte	0x00, 0xf0, 0x11, 0x00


	//----- nvinfo : EIATTR_KPARAM_INFO
	.align		4
.L_49:
        /*0038*/ 	.byte	0x04, 0x17
        /*003a*/ 	.short	(.L_51 - .L_50)
.L_50:
        /*003c*/ 	.word	0x00000000
        /*0040*/ 	.short	0x0001
        /*0042*/ 	.short	0x0008
        /*0044*/ 	.byte	0x00, 0xf0, 0x11, 0x00


	//----- nvinfo : EIATTR_KPARAM_INFO
	.align		4
.L_51:
        /*0048*/ 	.byte	0x04, 0x17
        /*004a*/ 	.short	(.L_53 - .L_52)
.L_52:
        /*004c*/ 	.word	0x00000000
        /*0050*/ 	.short	0x0000
        /*0052*/ 	.short	0x0000
        /*0054*/ 	.byte	0x00, 0xf5, 0x21, 0x00


	//----- nvinfo : EIATTR_SPARSE_MMA_MASK
	.align		4
.L_53:
        /*0058*/ 	.byte	0x03, 0x50
        /*005a*/ 	.short	0x0000


	//----- nvinfo : EIATTR_MAXREG_COUNT
	.align		4
        /*005c*/ 	.byte	0x03, 0x1b
        /*005e*/ 	.short	0x00ff


	//----- nvinfo : EIATTR_NUM_BARRIERS
	.align		4
        /*0060*/ 	.byte	0x02, 0x4c
        /*0062*/ 	.byte	0x01
	.zero		1


	//----- nvinfo : EIATTR_MERCURY_ISA_VERSION
	.align		4
        /*0064*/ 	.byte	0x03, 0x5f
        /*0066*/ 	.short	0x0101


	//----- nvinfo : EIATTR_VRC_CTA_INIT_COUNT
	.align		4
        /*0068*/ 	.byte	0x02, 0x4a
	.zero		1
	.zero		1


	//----- nvinfo : EIATTR_EXIT_INSTR_OFFSETS
	.align		4
        /*006c*/ 	.byte	0x04, 0x1c
        /*006e*/ 	.short	(.L_55 - .L_54)


	//   ....[0]....
.L_54:
        /*0070*/ 	.word	0x00000280


	//----- nvinfo : EIATTR_CBANK_PARAM_SIZE
	.align		4
.L_55:
        /*0074*/ 	.byte	0x03, 0x19
        /*0076*/ 	.short	0x0018


	//----- nvinfo : EIATTR_PARAM_CBANK
	.align		4
        /*0078*/ 	.byte	0x04, 0x0a
        /*007a*/ 	.short	(.L_57 - .L_56)
	.align		4
.L_56:
        /*007c*/ 	.word	index@(.nv.constant0._Z30process_block_each_full_sharedPiiiii)
        /*0080*/ 	.short	0x0380
        /*0082*/ 	.short	0x0018


	//----- nvinfo : EIATTR_SW_WAR
	.align		4
.L_57:
        /*0084*/ 	.byte	0x04, 0x36
        /*0086*/ 	.short	(.L_59 - .L_58)
.L_58:
        /*0088*/ 	.word	0x00000008
.L_59:


//--------------------- .nv.info._Z26process_block_each_partialPiiiii --------------------------
	.section	.nv.info._Z26process_block_each_partialPiiiii,"",@"SHT_CUDA_INFO"
	.sectionflags	@""
	.align	4


	//----- nvinfo : EIATTR_CUDA_API_VERSION
	.align		4
        /*0000*/ 	.byte	0x04, 0x37
        /*0002*/ 	.short	(.L_61 - .L_60)
.L_60:
        /*0004*/ 	.word	0x00000082


	//----- nvinfo : EIATTR_KPARAM_INFO
	.align		4
.L_61:
        /*0008*/ 	.byte	0x04, 0x17
        /*000a*/ 	.short	(.L_63 - .L_62)
.L_62:
        /*000c*/ 	.word	0x00000000
        /*0010*/ 	.short	0x0004
        /*0012*/ 	.short	0x0014
        /*0014*/ 	.byte	0x00, 0xf0, 0x11, 0x00


	//----- nvinfo : EIATTR_KPARAM_INFO
	.align		4
.L_63:
        /*0018*/ 	.byte	0x04, 0x17
        /*001a*/ 	.short	(.L_65 - .L_64)
.L_64:
        /*001c*/ 	.word	0x00000000
        /*0020*/ 	.short	0x0003
        /*0022*/ 	.short	0x0010
        /*0024*/ 	.byte	0x00, 0xf0, 0x11, 0x00


	//----- nvinfo : EIATTR_KPARAM_INFO
	.align		4
.L_65:
        /*0028*/ 	.byte	0x04, 0x17
        /*002a*/ 	.short	(.L_67 - .L_66)
.L_66:
        /*002c*/ 	.word	0x00000000
        /*0030*/ 	.short	0x0002
        /*0032*/ 	.short	0x000c
        /*0034*/ 	.byte	0x00, 0xf0, 0x11, 0x00


	//----- nvinfo : EIATTR_KPARAM_INFO
	.align		4
.L_67:
        /*0038*/ 	.byte	0x04, 0x17
        /*003a*/ 	.short	(.L_69 - .L_68)
.L_68:
        /*003c*/ 	.word	0x00000000
        /*0040*/ 	.short	0x0001
        /*0042*/ 	.short	0x0008
        /*0044*/ 	.byte	0x00, 0xf0, 0x11, 0x00


	//----- nvinfo : EIATTR_KPARAM_INFO
	.align		4
.L_69:
        /*0048*/ 	.byte	0x04, 0x17
        /*004a*/ 	.short	(.L_71 - .L_70)
.L_70:
        /*004c*/ 	.word	0x00000000
        /*0050*/ 	.short	0x0000
        /*0052*/ 	.short	0x0000
        /*0054*/ 	.byte	0x00, 0xf5, 0x21, 0x00


	//----- nvinfo : EIATTR_SPARSE_MMA_MASK
	.align		4
.L_71:
        /*0058*/ 	.byte	0x03, 0x50
        /*005a*/ 	.short	0x0000


	//----- nvinfo : EIATTR_MAXREG_COUNT
	.align		4
        /*005c*/ 	.byte	0x03, 0x1b
        /*005e*/ 	.short	0x00ff


	//----- nvinfo : EIATTR_MERCURY_ISA_VERSION
	.align		4
        /*0060*/ 	.byte	0x03, 0x5f
        /*0062*/ 	.short	0x0101


	//----- nvinfo : EIATTR_VRC_CTA_INIT_COUNT
	.align		4
        /*0064*/ 	.byte	0x02, 0x4a
	.zero		1
	.zero		1


	//----- nvinfo : EIATTR_EXIT_INSTR_OFFSETS
	.align		4
        /*0068*/ 	.byte	0x04, 0x1c
        /*006a*/ 	.short	(.L_73 - .L_72)


	//   ....[0]....
.L_72:
        /*006c*/ 	.word	0x000000f0


	//   ....[1]....
        /*0070*/ 	.word	0x000001e0


	//----- nvinfo : EIATTR_CBANK_PARAM_SIZE
	.align		4
.L_73:
        /*0074*/ 	.byte	0x03, 0x19
        /*0076*/ 	.short	0x0018


	//----- nvinfo : EIATTR_PARAM_CBANK
	.align		4
        /*0078*/ 	.byte	0x04, 0x0a
        /*007a*/ 	.short	(.L_75 - .L_74)
	.align		4
.L_74:
        /*007c*/ 	.word	index@(.nv.constant0._Z26process_block_each_partialPiiiii)
        /*0080*/ 	.short	0x0380
        /*0082*/ 	.short	0x0018


	//----- nvinfo : EIATTR_SW_WAR
	.align		4
.L_75:
        /*0084*/ 	.byte	0x04, 0x36
        /*0086*/ 	.short	(.L_77 - .L_76)
.L_76:
        /*0088*/ 	.word	0x00000008
.L_77:


//--------------------- .nv.info._Z23process_block_each_fullPiiiii --------------------------
	.section	.nv.info._Z23process_block_each_fullPiiiii,"",@"SHT_CUDA_INFO"
	.sectionflags	@""
	.align	4


	//----- nvinfo : EIATTR_CUDA_API_VERSION
	.align		4
        /*0000*/ 	.byte	0x04, 0x37
        /*0002*/ 	.short	(.L_79 - .L_78)
.L_78:
        /*0004*/ 	.word	0x00000082


	//----- nvinfo : EIATTR_KPARAM_INFO
	.align		4
.L_79:
        /*0008*/ 	.byte	0x04, 0x17
        /*000a*/ 	.short	(.L_81 - .L_80)
.L_80:
        /*000c*/ 	.word	0x00000000
        /*0010*/ 	.short	0x0004
        /*0012*/ 	.short	0x0014
        /*0014*/ 	.byte	0x00, 0xf0, 0x11, 0x00


	//----- nvinfo : EIATTR_KPARAM_INFO
	.align		4
.L_81:
        /*0018*/ 	.byte	0x04, 0x17
        /*001a*/ 	.short	(.L_83 - .L_82)
.L_82:
        /*001c*/ 	.word	0x00000000
        /*0020*/ 	.short	0x0003
        /*0022*/ 	.short	0x0010
        /*0024*/ 	.byte	0x00, 0xf0, 0x11, 0x00


	//----- nvinfo : EIATTR_KPARAM_INFO
	.align		4
.L_83:
        /*0028*/ 	.byte	0x04, 0x17
        /*002a*/ 	.short	(.L_85 - .L_84)
.L_84:
        /*002c*/ 	.word	0x00000000
        /*0030*/ 	.short	0x0002
        /*0032*/ 	.short	0x000c
        /*0034*/ 	.byte	0x00, 0xf0, 0x11, 0x00


	//----- nvinfo : EIATTR_KPARAM_INFO
	.align		4
.L_85:
        /*0038*/ 	.byte	0x04, 0x17
        /*003a*/ 	.short	(.L_87 - .L_86)
.L_86:
        /*003c*/ 	.word	0x00000000
        /*0040*/ 	.short	0x0001
        /*0042*/ 	.short	0x0008
        /*0044*/ 	.byte	0x00, 0xf0, 0x11, 0x00


	//----- nvinfo : EIATTR_KPARAM_INFO
	.align		4
.L_87:
        /*0048*/ 	.byte	0x04, 0x17
        /*004a*/ 	.short	(.L_89 - .L_88)
.L_88:
        /*004c*/ 	.word	0x00000000
        /*0050*/ 	.short	0x0000
        /*0052*/ 	.short	0x0000
        /*0054*/ 	.byte	0x00, 0xf5, 0x21, 0x00


	//----- nvinfo : EIATTR_SPARSE_MMA_MASK
	.align		4
.L_89:
        /*0058*/ 	.byte	0x03, 0x50
        /*005a*/ 	.short	0x0000


	//----- nvinfo : EIATTR_MAXREG_COUNT
	.align		4
        /*005c*/ 	.byte	0x03, 0x1b
        /*005e*/ 	.short	0x00ff


	//----- nvinfo : EIATTR_MERCURY_ISA_VERSION
	.align		4
        /*0060*/ 	.byte	0x03, 0x5f
        /*0062*/ 	.short	0x0101


	//----- nvinfo : EIATTR_VRC_CTA_INIT_COUNT
	.align		4
        /*0064*/ 	.byte	0x02, 0x4a
	.zero		1
	.zero		1


	//----- nvinfo : EIATTR_EXIT_INSTR_OFFSETS
	.align		4
        /*0068*/ 	.byte	0x04, 0x1c
        /*006a*/ 	.short	(.L_91 - .L_90)


	//   ....[0]....
.L_90:
        /*006c*/ 	.word	0x000001a0


	//----- nvinfo : EIATTR_CBANK_PARAM_SIZE
	.align		4
.L_91:
        /*0070*/ 	.byte	0x03, 0x19
        /*0072*/ 	.short	0x0018


	//----- nvinfo : EIATTR_PARAM_CBANK
	.align		4
        /*0074*/ 	.byte	0x04, 0x0a
        /*0076*/ 	.short	(.L_93 - .L_92)
	.align		4
.L_92:
        /*0078*/ 	.word	index@(.nv.constant0._Z23process_block_each_fullPiiiii)
        /*007c*/ 	.short	0x0380
        /*007e*/ 	.short	0x0018


	//----- nvinfo : EIATTR_SW_WAR
	.align		4
.L_93:
        /*0080*/ 	.byte	0x04, 0x36
        /*0082*/ 	.short	(.L_95 - .L_94)
.L_94:
        /*0084*/ 	.word	0x00000008
.L_95:


//--------------------- .nv.callgraph             --------------------------
	.section	.nv.callgraph,"",@"SHT_CUDA_CALLGRAPH"
	.align	4
	.sectionentsize	8
	.align		4
        /*0000*/ 	.word	0x00000000
	.align		4
        /*0004*/ 	.word	0xffffffff
	.align		4
        /*0008*/ 	.word	0x00000000
	.align		4
        /*000c*/ 	.word	0xfffffffe
	.align		4
        /*0010*/ 	.word	0x00000000
	.align		4
        /*0014*/ 	.word	0xfffffffd
	.align		4
        /*0018*/ 	.word	0x00000000
	.align		4
        /*001c*/ 	.word	0xfffffffc


//--------------------- .text._Z33process_block_each_partial_sharedPiiiii --------------------------
	.section	.text._Z33process_block_each_partial_sharedPiiiii,"ax",@progbits
	.align	128
        .global         _Z33process_block_each_partial_sharedPiiiii
        .type           _Z33process_block_each_partial_sharedPiiiii,@function
        .size           _Z33process_block_each_partial_sharedPiiiii,(.L_x_4 - _Z33process_block_each_partial_sharedPiiiii)
        .other          _Z33process_block_each_partial_sharedPiiiii,@"STO_CUDA_ENTRY STV_DEFAULT"
_Z33process_block_each_partial_sharedPiiiii:
.text._Z33process_block_each_partial_sharedPiiiii:
[----:B------:R-:W-:Y:S01]  /*0000*/  LDC R1, c[0x0][0x37c] ;  /* 0x0000df00ff017b82 */ /* 0x000fe20000000800 */
[----:B------:R-:W0:Y:S07]  /*0010*/  S2R R10, SR_TID.Y ;  /* 0x00000000000a7919 */ /* 0x000e2e0000002200 */
[----:B------:R-:W0:Y:S01]  /*0020*/  S2UR UR4, SR_CTAID.Y ;  /* 0x00000000000479c3 */ /* 0x000e220000002600 */
[----:B------:R-:W1:Y:S01]  /*0030*/  LDCU.64 UR6, c[0x0][0x390] ;  /* 0x00007200ff0677ac */ /* 0x000e620008000a00 */
[----:B------:R-:W2:Y:S01]  /*0040*/  S2R R12, SR_TID.X ;  /* 0x00000000000c7919 */ /* 0x000ea20000002100 */
[----:B------:R-:W3:Y:S05]  /*0050*/  LDCU.64 UR8, c[0x0][0x358] ;  /* 0x00006b00ff0877ac */ /* 0x000eea0008000a00 */
[----:B------:R-:W0:Y:S08]  /*0060*/  LDC R5, c[0x0][0x364] ;  /* 0x0000d900ff057b82 */ /* 0x000e300000000800 */
[----:B------:R-:W2:Y:S08]  /*0070*/  S2UR UR5, SR_CTAID.X ;  /* 0x00000000000579c3 */ /* 0x000eb00000002500 */
[----:B------:R-:W2:Y:S08]  /*0080*/  LDC R7, c[0x0][0x360] ;  /* 0x0000d800ff077b82 */ /* 0x000eb00000000800 */
[----:B------:R-:W4:Y:S01]  /*0090*/  LDC.64 R2, c[0x0][0x388] ;  /* 0x0000e200ff027b82 */ /* 0x000f220000000a00 */
[----:B0-----:R-:W-:-:S04]  /*00a0*/  IMAD R0, R5, UR4, R10 ;  /* 0x0000000405007c24 */ /* 0x001fc8000f8e020a */
[----:B-1----:R-:W-:Y:S02]  /*00b0*/  VIADD R0, R0, UR6 ;  /* 0x0000000600007c36 */ /* 0x002fe40008000000 */
[----:B--2---:R-:W-:-:S04]  /*00c0*/  IMAD R4, R7, UR5, R12 ;  /* 0x0000000507047c24 */ /* 0x004fc8000f8e020c */
[----:B------:R-:W-:Y:S01]  /*00d0*/  VIADD R9, R4, UR7 ;  /* 0x0000000704097c36 */ /* 0x000fe20008000000 */
[----:B----4-:R-:W-:-:S04]  /*00e0*/  VIMNMX R5, PT, PT, R0, R3, !PT ;  /* 0x0000000300057248 */ /* 0x010fc80007fe0100 */
[----:B------:R-:W-:Y:S02]  /*00f0*/  VIMNMX R7, PT, PT, R9, R3, !PT ;  /* 0x0000000309077248 */ /* 0x000fe40007fe0100 */
[-C--:B------:R-:W-:Y:S02]  /*0100*/  ISETP.GE.AND P0, PT, R5, R2.reuse, PT ;  /* 0x000000020500720c */ /* 0x080fe40003f06270 */
[----:B------:R-:W-:-:S11]  /*0110*/  ISETP.GE.AND P1, PT, R7, R2, PT ;  /* 0x000000020700720c */ /* 0x000fd60003f26270 */
[----:B------:R-:W0:Y:S01]  /*0120*/  @!P0 LDC.64 R4, c[0x0][0x380] ;  /* 0x0000e000ff048b82 */ /* 0x000e220000000a00 */
[-C--:B------:R-:W-:Y:S02]  /*0130*/  @!P0 IMAD R11, R0, R2.reuse, R3 ;  /* 0x00000002000b8224 */ /* 0x080fe400078e0203 */
[----:B------:R-:W-:-:S05]  /*0140*/  @!P1 IMAD R3, R3, R2, R9 ;  /* 0x0000000203039224 */ /* 0x000fca00078e0209 */
[----:B------:R-:W1:Y:S01]  /*0150*/  @!P1 LDC.64 R6, c[0x0][0x380] ;  /* 0x0000e000ff069b82 */ /* 0x000e620000000a00 */
[----:B0-----:R-:W-:-:S06]  /*0160*/  @!P0 IMAD.WIDE R4, R11, 0x4, R4 ;  /* 0x000000040b048825 */ /* 0x001fcc00078e0204 */
[----:B---3--:R-:W2:Y:S01]  /*0170*/  @!P0 LDG.E R5, desc[UR8][R4.64] ;  /* 0x0000000804058981 */ /* 0x008ea2000c1e1900 */
[----:B-1----:R-:W-:-:S06]  /*0180*/  @!P1 IMAD.WIDE R6, R3, 0x4, R6 ;  /* 0x0000000403069825 */ /* 0x002fcc00078e0206 */
[----:B------:R-:W3:Y:S01]  /*0190*/  @!P1 LDG.E R7, desc[UR8][R6.64] ;  /* 0x0000000806079981 */ /* 0x000ee2000c1e1900 */
[----:B------:R-:W0:Y:S01]  /*01a0*/  S2UR UR6, SR_CgaCtaId ;  /* 0x00000000000679c3 */ /* 0x000e220000008800 */
[----:B------:R-:W-:Y:S02]  /*01b0*/  UMOV UR4, 0x400 ;  /* 0x0000040000047882 */ /* 0x000fe40000000000 */
[----:B------:R-:W-:Y:S02]  /*01c0*/  UIADD3 UR5, UPT, UPT, UR4, 0x1000, URZ ;  /* 0x0000100004057890 */ /* 0x000fe4000fffe0ff */
[----:B0-----:R-:W-:Y:S02]  /*01d0*/  ULEA UR4, UR6, UR4, 0x18 ;  /* 0x0000000406047291 */ /* 0x001fe4000f8ec0ff */
[----:B------:R-:W-:-:S04]  /*01e0*/  ULEA UR5, UR6, UR5, 0x18 ;  /* 0x0000000506057291 */ /* 0x000fc8000f8ec0ff */
[C---:B------:R-:W-:Y:S02]  /*01f0*/  LEA R3, R10.reuse, UR4, 0x7 ;  /* 0x000000040a037c11 */ /* 0x040fe4000f8e38ff */
[----:B------:R-:W-:Y:S02]  /*0200*/  LEA R10, R10, UR5, 0x7 ;  /* 0x000000050a0a7c11 */ /* 0x000fe4000f8e38ff */
[C---:B------:R-:W-:Y:S02]  /*0210*/  LEA R8, R12.reuse, R3, 0x2 ;  /* 0x000000030c087211 */ /* 0x040fe400078e10ff */
[----:B------:R-:W-:Y:S02]  /*0220*/  LEA R10, R12, R10, 0x2 ;  /* 0x0000000a0c0a7211 */ /* 0x000fe400078e10ff */
[----:B------:R-:W-:-:S04]  /*0230*/  VIMNMX R11, PT, PT, R0, R9, !PT ;  /* 0x00000009000b7248 */ /* 0x000fc80007fe0100 */
[----:B------:R-:W-:Y:S01]  /*0240*/  ISETP.GE.AND P2, PT, R11, R2, PT ;  /* 0x000000020b00720c */ /* 0x000fe20003f46270 */
[----:B--2---:R0:W-:Y:S04]  /*0250*/  @!P0 STS [R8], R5 ;  /* 0x0000000508008388 */ /* 0x0041e80000000800 */
[----:B---3--:R0:W-:Y:S01]  /*0260*/  @!P1 STS [R10], R7 ;  /* 0x000000070a009388 */ /* 0x0081e20000000800 */
[----:B------:R-:W-:Y:S07]  /*0270*/  BAR.SYNC.DEFER_BLOCKING 0x0 ;  /* 0x0000000000007b1d */ /* 0x000fee0000010000 */
[----:B------:R-:W-:Y:S05]  /*0280*/  @P2 EXIT ;  /* 0x000000000000294d */ /* 0x000fea0003800000 */
[----:B0-----:R-:W0:Y:S01]  /*0290*/  LDC.64 R4, c[0x0][0x380] ;  /* 0x0000e000ff047b82 */ /* 0x001e220000000a00 */
[----:B------:R-:W-:Y:S01]  /*02a0*/  IMAD R3, R0, R2, R9 ;  /* 0x0000000200037224 */ /* 0x000fe200078e0209 */
[----:B------:R-:W-:Y:S03]  /*02b0*/  LDS R10, [R10] ;  /* 0x000000000a0a7984 */ /* 0x000fe60000000800 */
[----:B0-----:R-:W-:Y:S02]  /*02c0*/  IMAD.WIDE R2, R3, 0x4, R4 ;  /* 0x0000000403027825 */ /* 0x001fe400078e0204 */
[----:B------:R-:W0:Y:S04]  /*02d0*/  LDS R5, [R8] ;  /* 0x0000000008057984 */ /* 0x000e280000000800 */
[----:B------:R-:W0:Y:S02]  /*02e0*/  LDG.E R0, desc[UR8][R2.64] ;  /* 0x0000000802007981 */ /* 0x000e24000c1e1900 */
[----:B0-----:R-:W-:-:S05]  /*02f0*/  VIADDMNMX R5, R10, R5, R0, PT ;  /* 0x000000050a057246 */ /* 0x001fca0003800100 */
[----:B------:R-:W-:Y:S01]  /*0300*/  STG.E desc[UR8][R2.64], R5 ;  /* 0x0000000502007986 */ /* 0x000fe2000c101908 */
[----:B------:R-:W-:Y:S05]  /*0310*/  EXIT ;  /* 0x000000000000794d */ /* 0x000fea0003800000 */
.L_x_0:
[----:B------:R-:W-:-:S00]  /*0320*/  BRA `(.L_x_0) ;  /* 0xfffffffc00fc7947 */ /* 0x000fc0000383ffff */
[----:B------:R-:W-:-:S00]  /*0330*/  NOP ;  /* 0x0000000000007918 */ /* 0x000fc00000000000 */
        /* <DEDUP_REMOVED lines=12> */
.L_x_4:


//--------------------- .text._Z30process_block_each_full_sharedPiiiii --------------------------
	.section	.text._Z30process_block_each_full_sharedPiiiii,"ax",@progbits
	.align	128
        .global         _Z30process_block_each_full_sharedPiiiii
        .type           _Z30process_block_each_full_sharedPiiiii,@function
        .size           _Z30process_block_each_full_sharedPiiiii,(.L_x_5 - _Z30process_block_each_full_sharedPiiiii)
        .other          _Z30process_block_each_full_sharedPiiiii,@"STO_CUDA_ENTRY STV_DEFAULT"
_Z30process_block_each_full_sharedPiiiii:
.text._Z30process_block_each_full_sharedPiiiii:
        /* <DEDUP_REMOVED lines=10> */
[----:B0-----:R-:W-:-:S05]  /*00a0*/  IMAD R0, R7, UR4, R10 ;  /* 0x0000000407007c24 */ /* 0x001fca000f8e020a */
[----:B-1----:R-:W-:Y:S02]  /*00b0*/  IADD3 R11, PT, PT, R0, UR6, RZ ;  /* 0x00000006000b7c10 */ /* 0x002fe4000fffe0ff */
[----:B------:R-:W0:Y:S01]  /*00c0*/  LDC.64 R2, c[0x0][0x380] ;  /* 0x0000e000ff027b82 */ /* 0x000e220000000a00 */
[----:B--2---:R-:W-:-:S05]  /*00d0*/  IMAD R6, R9, UR5, R12 ;  /* 0x0000000509067c24 */ /* 0x004fca000f8e020c */
[----:B------:R-:W-:Y:S01]  /*00e0*/  IADD3 R0, PT, PT, R6, UR7, RZ ;  /* 0x0000000706007c10 */ /* 0x000fe2000fffe0ff */
[----:B----4-:R-:W-:-:S04]  /*00f0*/  IMAD R7, R11, R4, R5 ;  /* 0x000000040b077224 */ /* 0x010fc800078e0205 */
[----:B------:R-:W-:Y:S02]  /*0100*/  IMAD R9, R4, R5, R0 ;  /* 0x0000000504097224 */ /* 0x000fe400078e0200 */
[----:B0-----:R-:W-:-:S04]  /*0110*/  IMAD.WIDE R6, R7, 0x4, R2 ;  /* 0x0000000407067825 */ /* 0x001fc800078e0202 */
[----:B------:R-:W-:Y:S02]  /*0120*/  IMAD.WIDE R8, R9, 0x4, R2 ;  /* 0x0000000409087825 */ /* 0x000fe400078e0202 */
[----:B---3--:R0:W2:Y:S04]  /*0130*/  LDG.E R6, desc[UR8][R6.64] ;  /* 0x0000000806067981 */ /* 0x0080a8000c1e1900 */
[----:B------:R-:W3:Y:S01]  /*0140*/  LDG.E R8, desc[UR8][R8.64] ;  /* 0x0000000808087981 */ /* 0x000ee2000c1e1900 */
[----:B------:R-:W1:Y:S01]  /*0150*/  S2UR UR6, SR_CgaCtaId ;  /* 0x00000000000679c3 */ /* 0x000e620000008800 */
[----:B------:R-:W-:Y:S01]  /*0160*/  UMOV UR4, 0x400 ;  /* 0x0000040000047882 */ /* 0x000fe20000000000 */
[----:B------:R-:W-:Y:S01]  /*0170*/  IMAD R11, R11, R4, R0 ;  /* 0x000000040b0b7224 */ /* 0x000fe200078e0200 */
[----:B------:R-:W-:-:S03]  /*0180*/  UIADD3 UR5, UPT, UPT, UR4, 0x1000, URZ ;  /* 0x0000100004057890 */ /* 0x000fc6000fffe0ff */
[----:B------:R-:W-:Y:S01]  /*0190*/  IMAD.WIDE R2, R11, 0x4, R2 ;  /* 0x000000040b027825 */ /* 0x000fe200078e0202 */
[----:B-1----:R-:W-:Y:S02]  /*01a0*/  ULEA UR4, UR6, UR4, 0x18 ;  /* 0x0000000406047291 */ /* 0x002fe4000f8ec0ff */
[----:B------:R-:W-:-:S04]  /*01b0*/  ULEA UR5, UR6, UR5, 0x18 ;  /* 0x0000000506057291 */ /* 0x000fc8000f8ec0ff */
[C---:B------:R-:W-:Y:S02]  /*01c0*/  LEA R5, R10.reuse, UR4, 0x7 ;  /* 0x000000040a057c11 */ /* 0x040fe4000f8e38ff */
[----:B------:R-:W-:Y:S02]  /*01d0*/  LEA R10, R10, UR5, 0x7 ;  /* 0x000000050a0a7c11 */ /* 0x000fe4000f8e38ff */
[C---:B------:R-:W-:Y:S02]  /*01e0*/  LEA R5, R12.reuse, R5, 0x2 ;  /* 0x000000050c057211 */ /* 0x040fe400078e10ff */
[----:B0-----:R-:W-:-:S03]  /*01f0*/  LEA R7, R12, R10, 0x2 ;  /* 0x0000000a0c077211 */ /* 0x001fc600078e10ff */
[----:B--2---:R-:W-:Y:S04]  /*0200*/  STS [R5], R6 ;  /* 0x0000000605007388 */ /* 0x004fe80000000800 */
[----:B---3--:R-:W-:Y:S01]  /*0210*/  STS [R7], R8 ;  /* 0x0000000807007388 */ /* 0x008fe20000000800 */
[----:B------:R-:W-:Y:S06]  /*0220*/  BAR.SYNC.DEFER_BLOCKING 0x0 ;  /* 0x0000000000007b1d */ /* 0x000fec0000010000 */
[----:B------:R-:W2:Y:S04]  /*0230*/  LDG.E R0, desc[UR8][R2.64] ;  /* 0x0000000802007981 */ /* 0x000ea8000c1e1900 */
[----:B------:R-:W-:Y:S04]  /*0240*/  LDS R9, [R5] ;  /* 0x0000000005097984 */ /* 0x000fe80000000800 */
[----:B------:R-:W2:Y:S02]  /*0250*/  LDS R4, [R7] ;  /* 0x0000000007047984 */ /* 0x000ea40000000800 */
[----:B--2---:R-:W-:-:S05]  /*0260*/  VIADDMNMX R9, R4, R9, R0, PT ;  /* 0x0000000904097246 */ /* 0x004fca0003800100 */
[----:B------:R-:W-:Y:S01]  /*0270*/  STG.E desc[UR8][R2.64], R9 ;  /* 0x0000000902007986 */ /* 0x000fe2000c101908 */
[----:B------:R-:W-:Y:S05]  /*0280*/  EXIT ;  /* 0x000000000000794d */ /* 0x000fea0003800000 */
.L_x_1:
        /* <DEDUP_REMOVED lines=15> */
.L_x_5:


//--------------------- .text._Z26process_block_each_partialPiiiii --------------------------
	.section	.text._Z26process_block_each_partialPiiiii,"ax",@progbits
	.align	128
        .global         _Z26process_block_each_partialPiiiii
        .type           _Z26process_block_each_partialPiiiii,@function
        .size           _Z26process_block_each_partialPiiiii,(.L_x_6 - _Z26process_block_each_partialPiiiii)
        .other          _Z26process_block_each_partialPiiiii,@"STO_CUDA_ENTRY STV_DEFAULT"
_Z26process_block_each_partialPiiiii:
.text._Z26process_block_each_partialPiiiii:
[----:B------:R-:W-:Y:S01]  /*0000*/  LDC R1, c[0x0][0x37c] ;  /* 0x0000df00ff017b82 */ /* 0x000fe20000000800 */
[----:B------:R-:W0:Y:S07]  /*0010*/  S2R R3, SR_TID.Y ;  /* 0x0000000000037919 */ /* 0x000e2e0000002200 */
[----:B------:R-:W0:Y:S01]  /*0020*/  LDC R0, c[0x0][0x364] ;  /* 0x0000d900ff007b82 */ /* 0x000e220000000800 */
[----:B------:R-:W1:Y:S01]  /*0030*/  LDCU.64 UR6, c[0x0][0x390] ;  /* 0x00007200ff0677ac */ /* 0x000e620008000a00 */
[----:B------:R-:W2:Y:S01]  /*0040*/  S2R R5, SR_TID.X ;  /* 0x0000000000057919 */ /* 0x000ea20000002100 */
[----:B------:R-:W3:Y:S05]  /*0050*/  LDCU UR8, c[0x0][0x388] ;  /* 0x00007100ff0877ac */ /* 0x000eea0008000800 */
[----:B------:R-:W0:Y:S08]  /*0060*/  S2UR UR4, SR_CTAID.Y ;  /* 0x00000000000479c3 */ /* 0x000e300000002600 */
[----:B------:R-:W2:Y:S08]  /*0070*/  S2UR UR5, SR_CTAID.X ;  /* 0x00000000000579c3 */ /* 0x000eb00000002500 */
[----:B------:R-:W2:Y:S01]  /*0080*/  LDC R2, c[0x0][0x360] ;  /* 0x0000d800ff027b82 */ /* 0x000ea20000000800 */
[----:B0-----:R-:W-:-:S05]  /*0090*/  IMAD R0, R0, UR4, R3 ;  /* 0x0000000400007c24 */ /* 0x001fca000f8e0203 */
[----:B-1----:R-:W-:Y:S01]  /*00a0*/  IADD3 R0, PT, PT, R0, UR6, RZ ;  /* 0x0000000600007c10 */ /* 0x002fe2000fffe0ff */
[----:B--2---:R-:W-:-:S05]  /*00b0*/  IMAD R2, R2, UR5, R5 ;  /* 0x0000000502027c24 */ /* 0x004fca000f8e0205 */
[----:B------:R-:W-:-:S04]  /*00c0*/  IADD3 R3, PT, PT, R2, UR7, RZ ;  /* 0x0000000702037c10 */ /* 0x000fc8000fffe0ff */
[----:B------:R-:W-:-:S04]  /*00d0*/  VIMNMX R2, PT, PT, R0, R3, !PT ;  /* 0x0000000300027248 */ /* 0x000fc80007fe0100 */
[----:B---3--:R-:W-:-:S13]  /*00e0*/  ISETP.GE.AND P0, PT, R2, UR8, PT ;  /* 0x0000000802007c0c */ /* 0x008fda000bf06270 */
[----:B------:R-:W-:Y:S05]  /*00f0*/  @P0 EXIT ;  /* 0x000000000000094d */ /* 0x000fea0003800000 */
[----:B------:R-:W0:Y:S01]  /*0100*/  LDC R11, c[0x0][0x38c] ;  /* 0x0000e300ff0b7b82 */ /* 0x000e220000000800 */
[----:B------:R-:W1:Y:S01]  /*0110*/  LDCU.64 UR4, c[0x0][0x358] ;  /* 0x00006b00ff0477ac */ /* 0x000e620008000a00 */
[----:B------:R-:W-:-:S06]  /*0120*/  IMAD R7, R0, UR8, R3 ;  /* 0x0000000800077c24 */ /* 0x000fcc000f8e0203 */
[----:B------:R-:W2:Y:S01]  /*0130*/  LDC.64 R4, c[0x0][0x380] ;  /* 0x0000e000ff047b82 */ /* 0x000ea20000000a00 */
[----:B0-----:R-:W-:Y:S02]  /*0140*/  IMAD R9, R0, UR8, R11 ;  /* 0x0000000800097c24 */ /* 0x001fe4000f8e020b */
[----:B------:R-:W-:Y:S02]  /*0150*/  IMAD R11, R11, UR8, R3 ;  /* 0x000000080b0b7c24 */ /* 0x000fe4000f8e0203 */
[----:B--2---:R-:W-:-:S04]  /*0160*/  IMAD.WIDE R6, R7, 0x4, R4 ;  /* 0x0000000407067825 */ /* 0x004fc800078e0204 */
[--C-:B------:R-:W-:Y:S01]  /*0170*/  IMAD.WIDE R2, R9, 0x4, R4.reuse ;  /* 0x0000000409027825 */ /* 0x100fe200078e0204 */
[----:B-1----:R-:W2:Y:S03]  /*0180*/  LDG.E R0, desc[UR4][R6.64] ;  /* 0x0000000406007981 */ /* 0x002ea6000c1e1900 */
[----:B------:R-:W-:Y:S02]  /*0190*/  IMAD.WIDE R4, R11, 0x4, R4 ;  /* 0x000000040b047825 */ /* 0x000fe400078e0204 */
[----:B------:R-:W2:Y:S04]  /*01a0*/  LDG.E R2, desc[UR4][R2.64] ;  /* 0x0000000402027981 */ /* 0x000ea8000c1e1900 */
[----:B------:R-:W2:Y:S02]  /*01b0*/  LDG.E R5, desc[UR4][R4.64] ;  /* 0x0000000404057981 */ /* 0x000ea4000c1e1900 */
[----:B--2---:R-:W-:-:S05]  /*01c0*/  VIADDMNMX R9, R5, R2, R0, PT ;  /* 0x0000000205097246 */ /* 0x004fca0003800100 */
[----:B------:R-:W-:Y:S01]  /*01d0*/  STG.E desc[UR4][R6.64], R9 ;  /* 0x0000000906007986 */ /* 0x000fe2000c101904 */
[----:B------:R-:W-:Y:S05]  /*01e0*/  EXIT ;  /* 0x000000000000794d */ /* 0x000fea0003800000 */
.L_x_2:
        /* <DEDUP_REMOVED lines=9> */
.L_x_6:


//--------------------- .text._Z23process_block_each_fullPiiiii --------------------------
	.section	.text._Z23process_block_each_fullPiiiii,"ax",@progbits
	.align	128
        .global         _Z23process_block_each_fullPiiiii
        .type           _Z23process_block_each_fullPiiiii,@function
        .size           _Z23process_block_each_fullPiiiii,(.L_x_7 - _Z23process_block_each_fullPiiiii)
        .other          _Z23process_block_each_fullPiiiii,@"STO_CUDA_ENTRY STV_DEFAULT"
_Z23process_block_each_fullPiiiii:
.text._Z23process_block_each_fullPiiiii:
[----:B------:R-:W-:Y:S01]  /*0000*/  LDC R1, c[0x0][0x37c] ;  /* 0x0000df00ff017b82 */ /* 0x000fe20000000800 */
[----:B------:R-:W0:Y:S07]  /*0010*/  S2R R5, SR_TID.Y ;  /* 0x0000000000057919 */ /* 0x000e2e0000002200 */
[----:B------:R-:W0:Y:S01]  /*0020*/  S2UR UR4, SR_CTAID.Y ;  /* 0x00000000000479c3 */ /* 0x000e220000002600 */
[----:B------:R-:W1:Y:S01]  /*0030*/  LDCU.64 UR6, c[0x0][0x390] ;  /* 0x00007200ff0677ac */ /* 0x000e620008000a00 */
[----:B------:R-:W2:Y:S06]  /*0040*/  S2R R7, SR_TID.X ;  /* 0x0000000000077919 */ /* 0x000eac0000002100 */
[----:B------:R-:W0:Y:S08]  /*0050*/  LDC R0, c[0x0][0x364] ;  /* 0x0000d900ff007b82 */ /* 0x000e300000000800 */
[----:B------:R-:W2:Y:S08]  /*0060*/  S2UR UR5, SR_CTAID.X ;  /* 0x00000000000579c3 */ /* 0x000eb00000002500 */
[----:B------:R-:W2:Y:S08]  /*0070*/  LDC R4, c[0x0][0x360] ;  /* 0x0000d800ff047b82 */ /* 0x000eb00000000800 */
[----:B------:R-:W3:Y:S01]  /*0080*/  LDC.64 R10, c[0x0][0x388] ;  /* 0x0000e200ff0a7b82 */ /* 0x000ee20000000a00 */
[----:B0-----:R-:W-:-:S05]  /*0090*/  IMAD R0, R0, UR4, R5 ;  /* 0x0000000400007c24 */ /* 0x001fca000f8e0205 */
[----:B-1----:R-:W-:Y:S02]  /*00a0*/  IADD3 R5, PT, PT, R0, UR6, RZ ;  /* 0x0000000600057c10 */ /* 0x002fe4000fffe0ff */
[----:B------:R-:W0:Y:S01]  /*00b0*/  LDC.64 R2, c[0x0][0x380] ;  /* 0x0000e000ff027b82 */ /* 0x000e220000000a00 */
[----:B--2---:R-:W-:Y:S01]  /*00c0*/  IMAD R4, R4, UR5, R7 ;  /* 0x0000000504047c24 */ /* 0x004fe2000f8e0207 */
[----:B------:R-:W1:Y:S04]  /*00d0*/  LDCU.64 UR4, c[0x0][0x358] ;  /* 0x00006b00ff0477ac */ /* 0x000e680008000a00 */
[----:B------:R-:W-:Y:S01]  /*00e0*/  IADD3 R4, PT, PT, R4, UR7, RZ ;  /* 0x0000000704047c10 */ /* 0x000fe2000fffe0ff */
[----:B---3--:R-:W-:-:S04]  /*00f0*/  IMAD R7, R5, R10, R11 ;  /* 0x0000000a05077224 */ /* 0x008fc800078e020b */
[--C-:B------:R-:W-:Y:S02]  /*0100*/  IMAD R11, R10, R11, R4.reuse ;  /* 0x0000000b0a0b7224 */ /* 0x100fe400078e0204 */
[----:B------:R-:W-:Y:S02]  /*0110*/  IMAD R9, R5, R10, R4 ;  /* 0x0000000a05097224 */ /* 0x000fe400078e0204 */
[----:B0-----:R-:W-:-:S04]  /*0120*/  IMAD.WIDE R4, R7, 0x4, R2 ;  /* 0x0000000407047825 */ /* 0x001fc800078e0202 */
[--C-:B------:R-:W-:Y:S02]  /*0130*/  IMAD.WIDE R6, R11, 0x4, R2.reuse ;  /* 0x000000040b067825 */ /* 0x100fe400078e0202 */
[----:B-1----:R-:W2:Y:S02]  /*0140*/  LDG.E R4, desc[UR4][R4.64] ;  /* 0x0000000404047981 */ /* 0x002ea4000c1e1900 */
[----:B------:R-:W-:Y:S02]  /*0150*/  IMAD.WIDE R2, R9, 0x4, R2 ;  /* 0x0000000409027825 */ /* 0x000fe400078e0202 */
[----:B------:R-:W2:Y:S04]  /*0160*/  LDG.E R7, desc[UR4][R6.64] ;  /* 0x0000000406077981 */ /* 0x000ea8000c1e1900 */
[----:B------:R-:W2:Y:S02]  /*0170*/  LDG.E R0, desc[UR4][R2.64] ;  /* 0x0000000402007981 */ /* 0x000ea4000c1e1900 */
[----:B--2---:R-:W-:-:S05]  /*0180*/  VIADDMNMX R9, R7, R4, R0, PT ;  /* 0x0000000407097246 */ /* 0x004fca0003800100 */
[----:B------:R-:W-:Y:S01]  /*0190*/  STG.E desc[UR4][R2.64], R9 ;  /* 0x0000000902007986 */ /* 0x000fe2000c101904 */
[----:B------:R-:W-:Y:S05]  /*01a0*/  EXIT ;  /* 0x000000000000794d */ /* 0x000fea0003800000 */
.L_x_3:
        /* <DEDUP_REMOVED lines=13> */
.L_x_7:


//--------------------- .nv.shared._Z33process_block_each_partial_sharedPiiiii --------------------------
	.section	.nv.shared._Z33process_block_each_partial_sharedPiiiii,"aw",@nobits
	.sectionflags	@""
	.align	4
.nv.shared._Z33process_block_each_partial_sharedPiiiii:
	.zero		9216


//--------------------- .nv.shared.reserved.0     --------------------------
	.section	.nv.shared.reserved.0,"aw",@nobits
	.weak		__nv_reservedSMEM_offset_0_alias
	.size		__nv_reservedSMEM_offset_0_alias, 0, 64
	.other		__nv_reservedSMEM_offset_0_alias,@"STO_CUDA_RESERVED_SHARED STV_DEFAULT"
__nv_reservedSMEM_offset_0_alias:
	.zero		0
	.zero		64


//--------------------- .nv.shared._Z30process_block_each_full_sharedPiiiii --------------------------
	.section	.nv.shared._Z30process_block_each_full_sharedPiiiii,"aw",@nobits
	.sectionflags	@""
	.align	4
.nv.shared._Z30process_block_each_full_sharedPiiiii:
	.zero		9216


//--------------------- .nv.constant0._Z33process_block_each_partial_sharedPiiiii --------------------------
	.section	.nv.constant0._Z33process_block_each_partial_sharedPiiiii,"a",@progbits
	.sectionflags	@""
	.align	4
.nv.constant0._Z33process_block_each_partial_sharedPiiiii:
	.zero		920


//--------------------- .nv.constant0._Z30process_block_each_full_sharedPiiiii --------------------------
	.section	.nv.constant0._Z30process_block_each_full_sharedPiiiii,"a",@progbits
	.sectionflags	@""
	.align	4
.nv.constant0._Z30process_block_each_full_sharedPiiiii:
	.zero		920


//--------------------- .nv.constant0._Z26process_block_each_partialPiiiii --------------------------
	.section	.nv.constant0._Z26process_block_each_partialPiiiii,"a",@progbits
	.sectionflags	@""
	.align	4
.nv.constant0._Z26process_block_each_partialPiiiii:
	.zero		920


//--------------------- .nv.constant0._Z23process_block_each_fullPiiiii --------------------------
	.section	.nv.constant0._Z23process_block_each_fullPiiiii,"a",@progbits
	.sectionflags	@""
	.align	4
.nv.constant0._Z23process_block_each_fullPiiiii:
	.zero		920


//--------------------- SYMBOLS --------------------------

	.type		.nv.reservedSmem.offset0,@object
	.size		.nv.reservedSmem.offset0,0x4
	.type		.nv.reservedSmem.cap,@object
	.size		.nv.reservedSmem.cap,0x4
